//
// Generated by NVIDIA NVVM Compiler
//
// Compiler Build ID: CL-36424714
// Cuda compilation tools, release 13.0, V13.0.88
// Based on NVVM 20.0.0
//

.version 9.0
.target sm_100
.address_size 64

	// .globl	_Z12vecAddKernalPfS_S_i

.visible .entry _Z12vecAddKernalPfS_S_i(
	.param .u64 .ptr .align 1 _Z12vecAddKernalPfS_S_i_param_0,
	.param .u64 .ptr .align 1 _Z12vecAddKernalPfS_S_i_param_1,
	.param .u64 .ptr .align 1 _Z12vecAddKernalPfS_S_i_param_2,
	.param .u32 _Z12vecAddKernalPfS_S_i_param_3
)
{
	.reg .pred 	%p<2>;
	.reg .b32 	%r<6>;
	.reg .b32 	%f<4>;
	.reg .b64 	%rd<11>;

	ld.param.u64 	%rd1, [_Z12vecAddKernalPfS_S_i_param_0];
	ld.param.u64 	%rd2, [_Z12vecAddKernalPfS_S_i_param_1];
	ld.param.u64 	%rd3, [_Z12vecAddKernalPfS_S_i_param_2];
	ld.param.u32 	%r2, [_Z12vecAddKernalPfS_S_i_param_3];
	mov.u32 	%r3, %tid.x;
	mov.u32 	%r4, %ntid.x;
	mov.u32 	%r5, %ctaid.x;
	mad.lo.s32 	%r1, %r4, %r5, %r3;
	setp.ge.s32 	%p1, %r1, %r2;
	@%p1 bra 	$L__BB0_2;
	cvta.to.global.u64 	%rd4, %rd1;
	cvta.to.global.u64 	%rd5, %rd2;
	cvta.to.global.u64 	%rd6, %rd3;
	mul.wide.s32 	%rd7, %r1, 4;
	add.s64 	%rd8, %rd4, %rd7;
	ld.global.f32 	%f1, [%rd8];
	add.s64 	%rd9, %rd5, %rd7;
	ld.global.f32 	%f2, [%rd9];
	add.f32 	%f3, %f1, %f2;
	add.s64 	%rd10, %rd6, %rd7;
	st.global.f32 	[%rd10], %f3;
$L__BB0_2:
	ret;

}


// ===== COMPILED SASS (sm_100) =====

	.target	sm_100

	.elftype	@"ET_EXEC"


//--------------------- .note.nv.tkinfo           --------------------------
	.section	.note.nv.tkinfo,"",@"SHT_NOTE"
	.sectionflags	@"SHF_NOTE_NV_TKINFO"
	.tkinfo
        /*0018*/ 	.word	0x00000002
        /*0030*/ 	.string	""
        /*0030*/ 	.string	"ptxas"
        /*0030*/ 	.string	"Cuda compilation tools, release 13.0, V13.0.88"
        /*0030*/ 	.string	"Build cuda_13.0.r13.0/compiler.36424714_0"
        /*0030*/ 	.string	"-arch sm_100 -m 64 "



//--------------------- .note.nv.cuinfo           --------------------------
	.section	.note.nv.cuinfo,"",@"SHT_NOTE"
	.sectionflags	@"SHF_NOTE_NV_CUINFO"
        /*0018*/ 	.short	0x0002
        /*001a*/ 	.short	0x0064
        /*001c*/ 	.short	0x0082
	.zero		2


//--------------------- .nv.info                  --------------------------
	.section	.nv.info,"",@"SHT_CUDA_INFO"
	.align	4


	//----- nvinfo : EIATTR_REGCOUNT
	.align		4
        /*0000*/ 	.byte	0x04, 0x2f
        /*0002*/ 	.short	(.L_1 - .L_0)
	.align		4
.L_0:
        /*0004*/ 	.word	index@(_Z12vecAddKernalPfS_S_i)
        /*0008*/ 	.word	0x0000000c


	//----- nvinfo : EIATTR_FRAME_SIZE
	.align		4
.L_1:
        /*000c*/ 	.byte	0x04, 0x11
        /*000e*/ 	.short	(.L_3 - .L_2)
	.align		4
.L_2:
        /*0010*/ 	.word	index@(_Z12vecAddKernalPfS_S_i)
        /*0014*/ 	.word	0x00000000


	//----- nvinfo : EIATTR_MIN_STACK_SIZE
	.align		4
.L_3:
        /*0018*/ 	.byte	0x04, 0x12
        /*001a*/ 	.short	(.L_5 - .L_4)
	.align		4
.L_4:
        /*001c*/ 	.word	index@(_Z12vecAddKernalPfS_S_i)
        /*0020*/ 	.word	0x00000000
.L_5:


//--------------------- .nv.compat                --------------------------
	.section	.nv.compat,"",@"SHT_CUDA_COMPAT_INFO"
	.align	4
        /*0000*/ 	.byte	0x02, 0x09, 0x00, 0x00, 0x02, 0x02, 0x01, 0x00, 0x02, 0x05, 0x05, 0x00, 0x03, 0x07, 0x01, 0x01
        /*0010*/ 	.byte	0x02, 0x03, 0x00, 0x00, 0x02, 0x06, 0x01, 0x00, 0x04, 0x0b, 0x08, 0x00, 0x09, 0x00, 0x00, 0x00
        /*0020*/ 	.byte	0x00, 0x00, 0x00, 0x00


//--------------------- .nv.info._Z12vecAddKernalPfS_S_i --------------------------
	.section	.nv.info._Z12vecAddKernalPfS_S_i,"",@"SHT_CUDA_INFO"
	.sectionflags	@""
	.align	4


	//----- nvinfo : EIATTR_CUDA_API_VERSION
	.align		4
        /*0000*/ 	.byte	0x04, 0x37
        /*0002*/ 	.short	(.L_7 - .L_6)
.L_6:
        /*0004*/ 	.word	0x00000082


	//----- nvinfo : EIATTR_KPARAM_INFO
	.align		4
.L_7:
        /*0008*/ 	.byte	0x04, 0x17
        /*000a*/ 	.short	(.L_9 - .L_8)
.L_8:
        /*000c*/ 	.word	0x00000000
        /*0010*/ 	.short	0x0003
        /*0012*/ 	.short	0x0018
        /*0014*/ 	.byte	0x00, 0xf0, 0x11, 0x00


	//----- nvinfo : EIATTR_KPARAM_INFO
	.align		4
.L_9:
        /*0018*/ 	.byte	0x04, 0x17
        /*001a*/ 	.short	(.L_11 - .L_10)
.L_10:
        /*001c*/ 	.word	0x00000000
        /*0020*/ 	.short	0x0002
        /*0022*/ 	.short	0x0010
        /*0024*/ 	.byte	0x00, 0xf5, 0x21, 0x00


	//----- nvinfo : EIATTR_KPARAM_INFO
	.align		4
.L_11:
        /*0028*/ 	.byte	0x04, 0x17
        /*002a*/ 	.short	(.L_13 - .L_12)
.L_12:
        /*002c*/ 	.word	0x00000000
        /*0030*/ 	.short	0x0001
        /*0032*/ 	.short	0x0008
        /*0034*/ 	.byte	0x00, 0xf5, 0x21, 0x00


	//----- nvinfo : EIATTR_KPARAM_INFO
	.align		4
.L_13:
        /*0038*/ 	.byte	0x04, 0x17
        /*003a*/ 	.short	(.L_15 - .L_14)
.L_14:
        /*003c*/ 	.word	0x00000000
        /*0040*/ 	.short	0x0000
        /*0042*/ 	.short	0x0000
        /*0044*/ 	.byte	0x00, 0xf5, 0x21, 0x00


	//----- nvinfo : EIATTR_SPARSE_MMA_MASK
	.align		4
.L_15:
        /*0048*/ 	.byte	0x03, 0x50
        /*004a*/ 	.short	0x0000


	//----- nvinfo : EIATTR_MAXREG_COUNT
	.align		4
        /*004c*/ 	.byte	0x03, 0x1b
        /*004e*/ 	.short	0x00ff


	//----- nvinfo : EIATTR_MERCURY_ISA_VERSION
	.align		4
        /*0050*/ 	.byte	0x03, 0x5f
        /*0052*/ 	.short	0x0101


	//----- nvinfo : EIATTR_VRC_CTA_INIT_COUNT
	.align		4
        /*0054*/ 	.byte	0x02, 0x4a
	.zero		1
	.zero		1


	//----- nvinfo : EIATTR_EXIT_INSTR_OFFSETS
	.align		4
        /*0058*/ 	.byte	0x04, 0x1c
        /*005a*/ 	.short	(.L_17 - .L_16)


	//   ....[0]....
.L_16:
        /*005c*/ 	.word	0x00000070


	//   ....[1]....
        /*0060*/ 	.word	0x00000130


	//----- nvinfo : EIATTR_CBANK_PARAM_SIZE
	.align		4
.L_17:
        /*0064*/ 	.byte	0x03, 0x19
        /*0066*/ 	.short	0x001c


	//----- nvinfo : EIATTR_PARAM_CBANK
	.align		4
        /*0068*/ 	.byte	0x04, 0x0a
        /*006a*/ 	.short	(.L_19 - .L_18)
	.align		4
.L_18:
        /*006c*/ 	.word	index@(.nv.constant0._Z12vecAddKernalPfS_S_i)
        /*0070*/ 	.short	0x0380
        /*0072*/ 	.short	0x001c


	//----- nvinfo : EIATTR_SW_WAR
	.align		4
.L_19:
        /*0074*/ 	.byte	0x04, 0x36
        /*0076*/ 	.short	(.L_21 - .L_20)
.L_20:
        /*0078*/ 	.word	0x00000008
.L_21:


//--------------------- .nv.callgraph             --------------------------
	.section	.nv.callgraph,"",@"SHT_CUDA_CALLGRAPH"
	.align	4
	.sectionentsize	8
	.align		4
        /*0000*/ 	.word	0x00000000
	.align		4
        /*0004*/ 	.word	0xffffffff
	.align		4
        /*0008*/ 	.word	0x00000000
	.align		4
        /*000c*/ 	.word	0xfffffffe
	.align		4
        /*0010*/ 	.word	0x00000000
	.align		4
        /*0014*/ 	.word	0xfffffffd
	.align		4
        /*0018*/ 	.word	0x00000000
	.align		4
        /*001c*/ 	.word	0xfffffffc


//--------------------- .text._Z12vecAddKernalPfS_S_i --------------------------
	.section	.text._Z12vecAddKernalPfS_S_i,"ax",@progbits
	.align	128
        .global         _Z12vecAddKernalPfS_S_i
        .type           _Z12vecAddKernalPfS_S_i,@function
        .size           _Z12vecAddKernalPfS_S_i,(.L_x_1 - _Z12vecAddKernalPfS_S_i)
        .other          _Z12vecAddKernalPfS_S_i,@"STO_CUDA_ENTRY STV_DEFAULT"
_Z12vecAddKernalPfS_S_i:
.text._Z12vecAddKernalPfS_S_i:
[----:B------:R-:W-:Y:S01]  /*0000*/  LDC R1, c[0x0][0x37c] ;  /* 0x0000df00ff017b82 */ /* 0x000fe20000000800 */
[----:B------:R-:W0:Y:S01]  /*0010*/  S2R R9, SR_TID.X ;  /* 0x0000000000097919 */ /* 0x000e220000002100 */
[----:B------:R-:W0:Y:S01]  /*0020*/  LDCU UR4, c[0x0][0x360] ;  /* 0x00006c00ff0477ac */ /* 0x000e220008000800 */
[----:B------:R-:W0:Y:S01]  /*0030*/  S2R R0, SR_CTAID.X ;  /* 0x0000000000007919 */ /* 0x000e220000002500 */
[----:B------:R-:W1:Y:S01]  /*0040*/  LDCU UR5, c[0x0][0x398] ;  /* 0x00007300ff0577ac */ /* 0x000e620008000800 */
[----:B0-----:R-:W-:-:S05]  /*0050*/  IMAD R9, R0, UR4, R9 ;  /* 0x0000000400097c24 */ /* 0x001fca000f8e0209 */
[----:B-1----:R-:W-:-:S13]  /*0060*/  ISETP.GE.AND P0, PT, R9, UR5, PT ;  /* 0x0000000509007c0c */ /* 0x002fda000bf06270 */
[----:B------:R-:W-:Y:S05]  /*0070*/  @P0 EXIT ;  /* 0x000000000000094d */ /* 0x000fea0003800000 */
[----:B------:R-:W0:Y:S01]  /*0080*/  LDC.64 R2, c[0x0][0x380] ;  /* 0x0000e000ff027b82 */ /* 0x000e220000000a00 */
[----:B------:R-:W1:Y:S07]  /*0090*/  LDCU.64 UR4, c[0x0][0x358] ;  /* 0x00006b00ff0477ac */ /* 0x000e6e0008000a00 */
[----:B------:R-:W2:Y:S08]  /*00a0*/  LDC.64 R4, c[0x0][0x388] ;  /* 0x0000e200ff047b82 */ /* 0x000eb00000000a00 */
[----:B------:R-:W3:Y:S01]  /*00b0*/  LDC.64 R6, c[0x0][0x390] ;  /* 0x0000e400ff067b82 */ /* 0x000ee20000000a00 */
[----:B0-----:R-:W-:-:S06]  /*00c0*/  IMAD.WIDE R2, R9, 0x4, R2 ;  /* 0x0000000409027825 */ /* 0x001fcc00078e0202 */
[----:B-1----:R-:W4:Y:S01]  /*00d0*/  LDG.E R2, desc[UR4][R2.64] ;  /* 0x0000000402027981 */ /* 0x002f22000c1e1900 */
[----:B--2---:R-:W-:-:S06]  /*00e0*/  IMAD.WIDE R4, R9, 0x4, R4 ;  /* 0x0000000409047825 */ /* 0x004fcc00078e0204 */
[----:B------:R-:W4:Y:S01]  /*00f0*/  LDG.E R5, desc[UR4][R4.64] ;  /* 0x0000000404057981 */ /* 0x000f22000c1e1900 */
[----:B---3--:R-:W-:-:S04]  /*0100*/  IMAD.WIDE R6, R9, 0x4, R6 ;  /* 0x0000000409067825 */ /* 0x008fc800078e0206 */
[----:B----4-:R-:W-:-:S05]  /*0110*/  FADD R9, R2, R5 ;  /* 0x0000000502097221 */ /* 0x010fca0000000000 */
[----:B------:R-:W-:Y:S01]  /*0120*/  STG.E desc[UR4][R6.64], R9 ;  /* 0x0000000906007986 */ /* 0x000fe2000c101904 */
[----:B------:R-:W-:Y:S05]  /*0130*/  EXIT ;  /* 0x000000000000794d */ /* 0x000fea0003800000 */
.L_x_0:
[----:B------:R-:W-:-:S00]  /*0140*/  BRA `(.L_x_0) ;  /* 0xfffffffc00fc7947 */ /* 0x000fc0000383ffff */
[----:B------:R-:W-:-:S00]  /*0150*/  NOP ;  /* 0x0000000000007918 */ /* 0x000fc00000000000 */
        /* <DEDUP_REMOVED lines=10> */
.L_x_1:


//--------------------- .nv.shared.reserved.0     --------------------------
	.section	.nv.shared.reserved.0,"aw",@nobits
	.weak		__nv_reservedSMEM_offset_0_alias
	.size		__nv_reservedSMEM_offset_0_alias, 0, 64
	.other		__nv_reservedSMEM_offset_0_alias,@"STO_CUDA_RESERVED_SHARED STV_DEFAULT"
__nv_reservedSMEM_offset_0_alias:
	.zero		0
	.zero		64


//--------------------- .nv.constant0._Z12vecAddKernalPfS_S_i --------------------------
	.section	.nv.constant0._Z12vecAddKernalPfS_S_i,"a",@progbits
	.sectionflags	@""
	.align	4
.nv.constant0._Z12vecAddKernalPfS_S_i:
	.zero		924


//--------------------- SYMBOLS --------------------------

	.type		.nv.reservedSmem.offset0,@object
	.size		.nv.reservedSmem.offset0,0x4
